//
// Generated by NVIDIA NVVM Compiler
//
// Compiler Build ID: CL-36424714
// Cuda compilation tools, release 13.0, V13.0.88
// Based on NVVM 20.0.0
//

.version 9.0
.target sm_100
.address_size 64

	// .globl	_Z16vecFloydWarshallPPiS_ii

.visible .entry _Z16vecFloydWarshallPPiS_ii(
	.param .u64 .ptr .align 1 _Z16vecFloydWarshallPPiS_ii_param_0,
	.param .u64 .ptr .align 1 _Z16vecFloydWarshallPPiS_ii_param_1,
	.param .u32 _Z16vecFloydWarshallPPiS_ii_param_2,
	.param .u32 _Z16vecFloydWarshallPPiS_ii_param_3
)
{
	.reg .pred 	%p<6>;
	.reg .b32 	%r<30>;
	.reg .b64 	%rd<9>;

	ld.param.u64 	%rd4, [_Z16vecFloydWarshallPPiS_ii_param_1];
	ld.param.u32 	%r13, [_Z16vecFloydWarshallPPiS_ii_param_2];
	ld.param.u32 	%r14, [_Z16vecFloydWarshallPPiS_ii_param_3];
	cvta.to.global.u64 	%rd1, %rd4;
	mov.u32 	%r15, %ctaid.x;
	mov.u32 	%r1, %ntid.x;
	mov.u32 	%r16, %tid.x;
	mad.lo.s32 	%r28, %r15, %r1, %r16;
	setp.ge.s32 	%p1, %r28, %r13;
	@%p1 bra 	$L__BB0_8;
	mov.u32 	%r17, %ctaid.y;
	mov.u32 	%r18, %ntid.y;
	mov.u32 	%r19, %tid.y;
	mad.lo.s32 	%r3, %r17, %r18, %r19;
	mul.lo.s32 	%r4, %r14, %r13;
	mov.u32 	%r20, %nctaid.y;
	mul.lo.s32 	%r5, %r18, %r20;
	mov.u32 	%r21, %nctaid.x;
	mul.lo.s32 	%r6, %r1, %r21;
$L__BB0_2:
	setp.ge.s32 	%p2, %r3, %r13;
	@%p2 bra 	$L__BB0_7;
	mul.lo.s32 	%r8, %r28, %r13;
	add.s32 	%r22, %r8, %r14;
	mul.wide.s32 	%rd5, %r22, 4;
	add.s64 	%rd2, %rd1, %rd5;
	mov.u32 	%r29, %r3;
$L__BB0_4:
	ld.global.u32 	%r23, [%rd2];
	add.s32 	%r24, %r29, %r4;
	mul.wide.s32 	%rd6, %r24, 4;
	add.s64 	%rd7, %rd1, %rd6;
	ld.global.u32 	%r25, [%rd7];
	add.s32 	%r10, %r25, %r23;
	add.s32 	%r26, %r29, %r8;
	mul.wide.s32 	%rd8, %r26, 4;
	add.s64 	%rd3, %rd1, %rd8;
	ld.global.u32 	%r27, [%rd3];
	setp.ge.s32 	%p3, %r10, %r27;
	@%p3 bra 	$L__BB0_6;
	st.global.u32 	[%rd3], %r10;
$L__BB0_6:
	add.s32 	%r29, %r29, %r5;
	setp.lt.s32 	%p4, %r29, %r13;
	@%p4 bra 	$L__BB0_4;
$L__BB0_7:
	add.s32 	%r28, %r28, %r6;
	setp.lt.s32 	%p5, %r28, %r13;
	@%p5 bra 	$L__BB0_2;
$L__BB0_8:
	ret;

}


// ===== COMPILED SASS (sm_100) =====

	.target	sm_100

	.elftype	@"ET_EXEC"


//--------------------- .note.nv.tkinfo           --------------------------
	.section	.note.nv.tkinfo,"",@"SHT_NOTE"
	.sectionflags	@"SHF_NOTE_NV_TKINFO"
	.tkinfo
        /*0018*/ 	.word	0x00000002
        /*0030*/ 	.string	""
        /*0030*/ 	.string	"ptxas"
        /*0030*/ 	.string	"Cuda compilation tools, release 13.0, V13.0.88"
        /*0030*/ 	.string	"Build cuda_13.0.r13.0/compiler.36424714_0"
        /*0030*/ 	.string	"-arch sm_100 -m 64 "



//--------------------- .note.nv.cuinfo           --------------------------
	.section	.note.nv.cuinfo,"",@"SHT_NOTE"
	.sectionflags	@"SHF_NOTE_NV_CUINFO"
        /*0018*/ 	.short	0x0002
        /*001a*/ 	.short	0x0064
        /*001c*/ 	.short	0x0082
	.zero		2


//--------------------- .nv.info                  --------------------------
	.section	.nv.info,"",@"SHT_CUDA_INFO"
	.align	4


	//----- nvinfo : EIATTR_REGCOUNT
	.align		4
        /*0000*/ 	.byte	0x04, 0x2f
        /*0002*/ 	.short	(.L_1 - .L_0)
	.align		4
.L_0:
        /*0004*/ 	.word	index@(_Z16vecFloydWarshallPPiS_ii)
        /*0008*/ 	.word	0x00000014


	//----- nvinfo : EIATTR_FRAME_SIZE
	.align		4
.L_1:
        /*000c*/ 	.byte	0x04, 0x11
        /*000e*/ 	.short	(.L_3 - .L_2)
	.align		4
.L_2:
        /*0010*/ 	.word	index@(_Z16vecFloydWarshallPPiS_ii)
        /*0014*/ 	.word	0x00000000


	//----- nvinfo : EIATTR_MIN_STACK_SIZE
	.align		4
.L_3:
        /*0018*/ 	.byte	0x04, 0x12
        /*001a*/ 	.short	(.L_5 - .L_4)
	.align		4
.L_4:
        /*001c*/ 	.word	index@(_Z16vecFloydWarshallPPiS_ii)
        /*0020*/ 	.word	0x00000000
.L_5:


//--------------------- .nv.compat                --------------------------
	.section	.nv.compat,"",@"SHT_CUDA_COMPAT_INFO"
	.align	4
        /*0000*/ 	.byte	0x02, 0x09, 0x00, 0x00, 0x02, 0x02, 0x01, 0x00, 0x02, 0x05, 0x05, 0x00, 0x03, 0x07, 0x01, 0x01
        /*0010*/ 	.byte	0x02, 0x03, 0x00, 0x00, 0x02, 0x06, 0x01, 0x00, 0x04, 0x0b, 0x08, 0x00, 0x09, 0x00, 0x00, 0x00
        /*0020*/ 	.byte	0x00, 0x00, 0x00, 0x00


//--------------------- .nv.info._Z16vecFloydWarshallPPiS_ii --------------------------
	.section	.nv.info._Z16vecFloydWarshallPPiS_ii,"",@"SHT_CUDA_INFO"
	.sectionflags	@""
	.align	4


	//----- nvinfo : EIATTR_CUDA_API_VERSION
	.align		4
        /*0000*/ 	.byte	0x04, 0x37
        /*0002*/ 	.short	(.L_7 - .L_6)
.L_6:
        /*0004*/ 	.word	0x00000082


	//----- nvinfo : EIATTR_KPARAM_INFO
	.align		4
.L_7:
        /*0008*/ 	.byte	0x04, 0x17
        /*000a*/ 	.short	(.L_9 - .L_8)
.L_8:
        /*000c*/ 	.word	0x00000000
        /*0010*/ 	.short	0x0003
        /*0012*/ 	.short	0x0014
        /*0014*/ 	.byte	0x00, 0xf0, 0x11, 0x00


	//----- nvinfo : EIATTR_KPARAM_INFO
	.align		4
.L_9:
        /*0018*/ 	.byte	0x04, 0x17
        /*001a*/ 	.short	(.L_11 - .L_10)
.L_10:
        /*001c*/ 	.word	0x00000000
        /*0020*/ 	.short	0x0002
        /*0022*/ 	.short	0x0010
        /*0024*/ 	.byte	0x00, 0xf0, 0x11, 0x00


	//----- nvinfo : EIATTR_KPARAM_INFO
	.align		4
.L_11:
        /*0028*/ 	.byte	0x04, 0x17
        /*002a*/ 	.short	(.L_13 - .L_12)
.L_12:
        /*002c*/ 	.word	0x00000000
        /*0030*/ 	.short	0x0001
        /*0032*/ 	.short	0x0008
        /*0034*/ 	.byte	0x00, 0xf5, 0x21, 0x00


	//----- nvinfo : EIATTR_KPARAM_INFO
	.align		4
.L_13:
        /*0038*/ 	.byte	0x04, 0x17
        /*003a*/ 	.short	(.L_15 - .L_14)
.L_14:
        /*003c*/ 	.word	0x00000000
        /*0040*/ 	.short	0x0000
        /*0042*/ 	.short	0x0000
        /*0044*/ 	.byte	0x00, 0xf5, 0x21, 0x00


	//----- nvinfo : EIATTR_SPARSE_MMA_MASK
	.align		4
.L_15:
        /*0048*/ 	.byte	0x03, 0x50
        /*004a*/ 	.short	0x0000


	//----- nvinfo : EIATTR_MAXREG_COUNT
	.align		4
        /*004c*/ 	.byte	0x03, 0x1b
        /*004e*/ 	.short	0x00ff


	//----- nvinfo : EIATTR_MERCURY_ISA_VERSION
	.align		4
        /*0050*/ 	.byte	0x03, 0x5f
        /*0052*/ 	.short	0x0101


	//----- nvinfo : EIATTR_VRC_CTA_INIT_COUNT
	.align		4
        /*0054*/ 	.byte	0x02, 0x4a
	.zero		1
	.zero		1


	//----- nvinfo : EIATTR_EXIT_INSTR_OFFSETS
	.align		4
        /*0058*/ 	.byte	0x04, 0x1c
        /*005a*/ 	.short	(.L_17 - .L_16)


	//   ....[0]....
.L_16:
        /*005c*/ 	.word	0x00000070


	//   ....[1]....
        /*0060*/ 	.word	0x000002f0


	//----- nvinfo : EIATTR_CRS_STACK_SIZE
	.align		4
.L_17:
        /*0064*/ 	.byte	0x04, 0x1e
        /*0066*/ 	.short	(.L_19 - .L_18)
.L_18:
        /*0068*/ 	.word	0x00000000


	//----- nvinfo : EIATTR_CBANK_PARAM_SIZE
	.align		4
.L_19:
        /*006c*/ 	.byte	0x03, 0x19
        /*006e*/ 	.short	0x0018


	//----- nvinfo : EIATTR_PARAM_CBANK
	.align		4
        /*0070*/ 	.byte	0x04, 0x0a
        /*0072*/ 	.short	(.L_21 - .L_20)
	.align		4
.L_20:
        /*0074*/ 	.word	index@(.nv.constant0._Z16vecFloydWarshallPPiS_ii)
        /*0078*/ 	.short	0x0380
        /*007a*/ 	.short	0x0018


	//----- nvinfo : EIATTR_SW_WAR
	.align		4
.L_21:
        /*007c*/ 	.byte	0x04, 0x36
        /*007e*/ 	.short	(.L_23 - .L_22)
.L_22:
        /*0080*/ 	.word	0x00000008
.L_23:


//--------------------- .nv.callgraph             --------------------------
	.section	.nv.callgraph,"",@"SHT_CUDA_CALLGRAPH"
	.align	4
	.sectionentsize	8
	.align		4
        /*0000*/ 	.word	0x00000000
	.align		4
        /*0004*/ 	.word	0xffffffff
	.align		4
        /*0008*/ 	.word	0x00000000
	.align		4
        /*000c*/ 	.word	0xfffffffe
	.align		4
        /*0010*/ 	.word	0x00000000
	.align		4
        /*0014*/ 	.word	0xfffffffd
	.align		4
        /*0018*/ 	.word	0x00000000
	.align		4
        /*001c*/ 	.word	0xfffffffc


//--------------------- .text._Z16vecFloydWarshallPPiS_ii --------------------------
	.section	.text._Z16vecFloydWarshallPPiS_ii,"ax",@progbits
	.align	128
        .global         _Z16vecFloydWarshallPPiS_ii
        .type           _Z16vecFloydWarshallPPiS_ii,@function
        .size           _Z16vecFloydWarshallPPiS_ii,(.L_x_5 - _Z16vecFloydWarshallPPiS_ii)
        .other          _Z16vecFloydWarshallPPiS_ii,@"STO_CUDA_ENTRY STV_DEFAULT"
_Z16vecFloydWarshallPPiS_ii:
.text._Z16vecFloydWarshallPPiS_ii:
[----:B------:R-:W-:Y:S01]  /*0000*/  LDC R1, c[0x0][0x37c] ;  /* 0x0000df00ff017b82 */ /* 0x000fe20000000800 */
[----:B------:R-:W0:Y:S07]  /*0010*/  S2R R0, SR_TID.X ;  /* 0x0000000000007919 */ /* 0x000e2e0000002100 */
[----:B------:R-:W0:Y:S01]  /*0020*/  S2UR UR4, SR_CTAID.X ;  /* 0x00000000000479c3 */ /* 0x000e220000002500 */
[----:B------:R-:W1:Y:S07]  /*0030*/  LDCU UR5, c[0x0][0x390] ;  /* 0x00007200ff0577ac */ /* 0x000e6e0008000800 */
[----:B------:R-:W0:Y:S02]  /*0040*/  LDC R13, c[0x0][0x360] ;  /* 0x0000d800ff0d7b82 */ /* 0x000e240000000800 */
[----:B0-----:R-:W-:-:S05]  /*0050*/  IMAD R0, R13, UR4, R0 ;  /* 0x000000040d007c24 */ /* 0x001fca000f8e0200 */
[----:B-1----:R-:W-:-:S13]  /*0060*/  ISETP.GE.AND P0, PT, R0, UR5, PT ;  /* 0x0000000500007c0c */ /* 0x002fda000bf06270 */
[----:B------:R-:W-:Y:S05]  /*0070*/  @P0 EXIT ;  /* 0x000000000000094d */ /* 0x000fea0003800000 */
[----:B------:R-:W0:Y:S01]  /*0080*/  S2R R10, SR_TID.Y ;  /* 0x00000000000a7919 */ /* 0x000e220000002200 */
[----:B------:R-:W0:Y:S01]  /*0090*/  S2UR UR4, SR_CTAID.Y ;  /* 0x00000000000479c3 */ /* 0x000e220000002600 */
[----:B------:R-:W1:Y:S01]  /*00a0*/  LDCU.64 UR8, c[0x0][0x358] ;  /* 0x00006b00ff0877ac */ /* 0x000e620008000a00 */
[----:B------:R-:W2:Y:S06]  /*00b0*/  LDCU.64 UR10, c[0x0][0x390] ;  /* 0x00007200ff0a77ac */ /* 0x000eac0008000a00 */
[----:B------:R-:W0:Y:S01]  /*00c0*/  LDC R11, c[0x0][0x364] ;  /* 0x0000d900ff0b7b82 */ /* 0x000e220000000800 */
[----:B------:R-:W3:Y:S01]  /*00d0*/  LDCU UR5, c[0x0][0x374] ;  /* 0x00006e80ff0577ac */ /* 0x000ee20008000800 */
[----:B------:R-:W4:Y:S02]  /*00e0*/  LDCU UR6, c[0x0][0x370] ;  /* 0x00006e00ff0677ac */ /* 0x000f240008000800 */
[----:B----4-:R-:W-:-:S02]  /*00f0*/  IMAD R13, R13, UR6, RZ ;  /* 0x000000060d0d7c24 */ /* 0x010fc4000f8e02ff */
[C---:B0-----:R-:W-:Y:S02]  /*0100*/  IMAD R10, R11.reuse, UR4, R10 ;  /* 0x000000040b0a7c24 */ /* 0x041fe4000f8e020a */
[----:B-123--:R-:W-:-:S07]  /*0110*/  IMAD R11, R11, UR5, RZ ;  /* 0x000000050b0b7c24 */ /* 0x00efce000f8e02ff */
.L_x_3:
[----:B------:R-:W0:Y:S01]  /*0120*/  LDCU UR4, c[0x0][0x390] ;  /* 0x00007200ff0477ac */ /* 0x000e220008000800 */
[----:B------:R-:W-:Y:S01]  /*0130*/  BSSY.RECONVERGENT B0, `(.L_x_0) ;  /* 0x0000018000007945 */ /* 0x000fe20003800200 */
[----:B0-----:R-:W-:-:S04]  /*0140*/  MOV R17, UR4 ;  /* 0x0000000400117c02 */ /* 0x001fc80008000f00 */
[----:B------:R-:W-:-:S13]  /*0150*/  ISETP.GE.AND P0, PT, R10, R17, PT ;  /* 0x000000110a00720c */ /* 0x000fda0003f06270 */
[----:B------:R-:W-:Y:S05]  /*0160*/  @P0 BRA `(.L_x_1) ;  /* 0x0000000000500947 */ /* 0x000fea0003800000 */
[----:B------:R-:W0:Y:S01]  /*0170*/  LDC.64 R4, c[0x0][0x388] ;  /* 0x0000e200ff047b82 */ /* 0x000e220000000a00 */
[----:B------:R-:W1:Y:S01]  /*0180*/  LDCU UR4, c[0x0][0x394] ;  /* 0x00007280ff0477ac */ /* 0x000e620008000800 */
[----:B------:R-:W-:-:S06]  /*0190*/  MOV R12, R10 ;  /* 0x0000000a000c7202 */ /* 0x000fcc0000000f00 */
[----:B------:R-:W2:Y:S01]  /*01a0*/  LDC.64 R2, c[0x0][0x388] ;  /* 0x0000e200ff027b82 */ /* 0x000ea20000000a00 */
[----:B-1----:R-:W-:-:S04]  /*01b0*/  IMAD R7, R0, R17, UR4 ;  /* 0x0000000400077e24 */ /* 0x002fc8000f8e0211 */
[----:B0-----:R-:W-:-:S07]  /*01c0*/  IMAD.WIDE R4, R7, 0x4, R4 ;  /* 0x0000000407047825 */ /* 0x001fce00078e0204 */
.L_x_2:
[----:B------:R-:W-:Y:S01]  /*01d0*/  MOV R17, UR10 ;  /* 0x0000000a00117c02 */ /* 0x000fe20008000f00 */
[----:B------:R-:W3:Y:S04]  /*01e0*/  LDG.E R14, desc[UR8][R4.64] ;  /* 0x00000008040e7981 */ /* 0x000ee8000c1e1900 */
[--C-:B------:R-:W-:Y:S02]  /*01f0*/  IMAD R7, R17, UR11, R12.reuse ;  /* 0x0000000b11077c24 */ /* 0x100fe4000f8e020c */
[----:B------:R-:W-:Y:S02]  /*0200*/  IMAD R9, R0, R17, R12 ;  /* 0x0000001100097224 */ /* 0x000fe400078e020c */
[----:B--2---:R-:W-:-:S04]  /*0210*/  IMAD.WIDE R6, R7, 0x4, R2 ;  /* 0x0000000407067825 */ /* 0x004fc800078e0202 */
[----:B------:R-:W-:Y:S02]  /*0220*/  IMAD.WIDE R8, R9, 0x4, R2 ;  /* 0x0000000409087825 */ /* 0x000fe400078e0202 */
[----:B------:R-:W3:Y:S04]  /*0230*/  LDG.E R7, desc[UR8][R6.64] ;  /* 0x0000000806077981 */ /* 0x000ee8000c1e1900 */
[----:B------:R-:W2:Y:S01]  /*0240*/  LDG.E R15, desc[UR8][R8.64] ;  /* 0x00000008080f7981 */ /* 0x000ea2000c1e1900 */
[----:B------:R-:W-:Y:S02]  /*0250*/  IADD3 R12, PT, PT, R11, R12, RZ ;  /* 0x0000000c0b0c7210 */ /* 0x000fe40007ffe0ff */
[----:B---3--:R-:W-:-:S04]  /*0260*/  IADD3 R14, PT, PT, R14, R7, RZ ;  /* 0x000000070e0e7210 */ /* 0x008fc80007ffe0ff */
[----:B--2---:R-:W-:-:S13]  /*0270*/  ISETP.GE.AND P0, PT, R14, R15, PT ;  /* 0x0000000f0e00720c */ /* 0x004fda0003f06270 */
[----:B------:R0:W-:Y:S01]  /*0280*/  @!P0 STG.E desc[UR8][R8.64], R14 ;  /* 0x0000000e08008986 */ /* 0x0001e2000c101908 */
[----:B------:R-:W-:-:S13]  /*0290*/  ISETP.GE.AND P0, PT, R12, R17, PT ;  /* 0x000000110c00720c */ /* 0x000fda0003f06270 */
[----:B0-----:R-:W-:Y:S05]  /*02a0*/  @!P0 BRA `(.L_x_2) ;  /* 0xfffffffc00c88947 */ /* 0x001fea000383ffff */
.L_x_1:
[----:B------:R-:W-:Y:S05]  /*02b0*/  BSYNC.RECONVERGENT B0 ;  /* 0x0000000000007941 */ /* 0x000fea0003800200 */
.L_x_0:
[----:B------:R-:W-:-:S04]  /*02c0*/  IADD3 R0, PT, PT, R13, R0, RZ ;  /* 0x000000000d007210 */ /* 0x000fc80007ffe0ff */
[----:B------:R-:W-:-:S13]  /*02d0*/  ISETP.GE.AND P0, PT, R0, R17, PT ;  /* 0x000000110000720c */ /* 0x000fda0003f06270 */
[----:B------:R-:W-:Y:S05]  /*02e0*/  @!P0 BRA `(.L_x_3) ;  /* 0xfffffffc008c8947 */ /* 0x000fea000383ffff */
[----:B------:R-:W-:Y:S05]  /*02f0*/  EXIT ;  /* 0x000000000000794d */ /* 0x000fea0003800000 */
.L_x_4:
[----:B------:R-:W-:-:S00]  /*0300*/  BRA `(.L_x_4) ;  /* 0xfffffffc00fc7947 */ /* 0x000fc0000383ffff */
[----:B------:R-:W-:-:S00]  /*0310*/  NOP ;  /* 0x0000000000007918 */ /* 0x000fc00000000000 */
        /* <DEDUP_REMOVED lines=14> */
.L_x_5:


//--------------------- .nv.shared.reserved.0     --------------------------
	.section	.nv.shared.reserved.0,"aw",@nobits
	.weak		__nv_reservedSMEM_offset_0_alias
	.size		__nv_reservedSMEM_offset_0_alias, 0, 64
	.other		__nv_reservedSMEM_offset_0_alias,@"STO_CUDA_RESERVED_SHARED STV_DEFAULT"
__nv_reservedSMEM_offset_0_alias:
	.zero		0
	.zero		64


//--------------------- .nv.constant0._Z16vecFloydWarshallPPiS_ii --------------------------
	.section	.nv.constant0._Z16vecFloydWarshallPPiS_ii,"a",@progbits
	.sectionflags	@""
	.align	4
.nv.constant0._Z16vecFloydWarshallPPiS_ii:
	.zero		920


//--------------------- SYMBOLS --------------------------

	.type		.nv.reservedSmem.offset0,@object
	.size		.nv.reservedSmem.offset0,0x4
